//
// Generated by NVIDIA NVVM Compiler
//
// Compiler Build ID: CL-36424714
// Cuda compilation tools, release 13.0, V13.0.88
// Based on NVVM 20.0.0
//

.version 9.0
.target sm_100
.address_size 64

	// .globl	_Z11lots_o_incsPi

.visible .entry _Z11lots_o_incsPi(
	.param .u64 .ptr .align 1 _Z11lots_o_incsPi_param_0
)
{
	.reg .b32 	%r<2>;
	.reg .b64 	%rd<3>;

	ld.param.u64 	%rd1, [_Z11lots_o_incsPi_param_0];
	cvta.to.global.u64 	%rd2, %rd1;
	atom.global.add.u32 	%r1, [%rd2], 1;
	ret;

}


// ===== COMPILED SASS (sm_100) =====

	.target	sm_100

	.elftype	@"ET_EXEC"


//--------------------- .note.nv.tkinfo           --------------------------
	.section	.note.nv.tkinfo,"",@"SHT_NOTE"
	.sectionflags	@"SHF_NOTE_NV_TKINFO"
	.tkinfo
        /*0018*/ 	.word	0x00000002
        /*0030*/ 	.string	""
        /*0030*/ 	.string	"ptxas"
        /*0030*/ 	.string	"Cuda compilation tools, release 13.0, V13.0.88"
        /*0030*/ 	.string	"Build cuda_13.0.r13.0/compiler.36424714_0"
        /*0030*/ 	.string	"-arch sm_100 -m 64 "



//--------------------- .note.nv.cuinfo           --------------------------
	.section	.note.nv.cuinfo,"",@"SHT_NOTE"
	.sectionflags	@"SHF_NOTE_NV_CUINFO"
        /*0018*/ 	.short	0x0002
        /*001a*/ 	.short	0x0064
        /*001c*/ 	.short	0x0082
	.zero		2


//--------------------- .nv.info                  --------------------------
	.section	.nv.info,"",@"SHT_CUDA_INFO"
	.align	4


	//----- nvinfo : EIATTR_REGCOUNT
	.align		4
        /*0000*/ 	.byte	0x04, 0x2f
        /*0002*/ 	.short	(.L_1 - .L_0)
	.align		4
.L_0:
        /*0004*/ 	.word	index@(_Z11lots_o_incsPi)
        /*0008*/ 	.word	0x00000008


	//----- nvinfo : EIATTR_FRAME_SIZE
	.align		4
.L_1:
        /*000c*/ 	.byte	0x04, 0x11
        /*000e*/ 	.short	(.L_3 - .L_2)
	.align		4
.L_2:
        /*0010*/ 	.word	index@(_Z11lots_o_incsPi)
        /*0014*/ 	.word	0x00000000


	//----- nvinfo : EIATTR_MIN_STACK_SIZE
	.align		4
.L_3:
        /*0018*/ 	.byte	0x04, 0x12
        /*001a*/ 	.short	(.L_5 - .L_4)
	.align		4
.L_4:
        /*001c*/ 	.word	index@(_Z11lots_o_incsPi)
        /*0020*/ 	.word	0x00000000
.L_5:


//--------------------- .nv.compat                --------------------------
	.section	.nv.compat,"",@"SHT_CUDA_COMPAT_INFO"
	.align	4
        /*0000*/ 	.byte	0x02, 0x09, 0x00, 0x00, 0x02, 0x02, 0x01, 0x00, 0x02, 0x05, 0x05, 0x00, 0x03, 0x07, 0x01, 0x01
        /*0010*/ 	.byte	0x02, 0x03, 0x00, 0x00, 0x02, 0x06, 0x01, 0x00, 0x04, 0x0b, 0x08, 0x00, 0x09, 0x00, 0x00, 0x00
        /*0020*/ 	.byte	0x00, 0x00, 0x00, 0x00


//--------------------- .nv.info._Z11lots_o_incsPi --------------------------
	.section	.nv.info._Z11lots_o_incsPi,"",@"SHT_CUDA_INFO"
	.sectionflags	@""
	.align	4


	//----- nvinfo : EIATTR_CUDA_API_VERSION
	.align		4
        /*0000*/ 	.byte	0x04, 0x37
        /*0002*/ 	.short	(.L_7 - .L_6)
.L_6:
        /*0004*/ 	.word	0x00000082


	//----- nvinfo : EIATTR_KPARAM_INFO
	.align		4
.L_7:
        /*0008*/ 	.byte	0x04, 0x17
        /*000a*/ 	.short	(.L_9 - .L_8)
.L_8:
        /*000c*/ 	.word	0x00000000
        /*0010*/ 	.short	0x0000
        /*0012*/ 	.short	0x0000
        /*0014*/ 	.byte	0x00, 0xf5, 0x21, 0x00


	//----- nvinfo : EIATTR_SPARSE_MMA_MASK
	.align		4
.L_9:
        /*0018*/ 	.byte	0x03, 0x50
        /*001a*/ 	.short	0x0000


	//----- nvinfo : EIATTR_MAXREG_COUNT
	.align		4
        /*001c*/ 	.byte	0x03, 0x1b
        /*001e*/ 	.short	0x00ff


	//----- nvinfo : EIATTR_MERCURY_ISA_VERSION
	.align		4
        /*0020*/ 	.byte	0x03, 0x5f
        /*0022*/ 	.short	0x0101


	//----- nvinfo : EIATTR_INT_WARP_WIDE_INSTR_OFFSETS
	.align		4
        /*0024*/ 	.byte	0x04, 0x31
        /*0026*/ 	.short	(.L_11 - .L_10)


	//   ....[0]....
.L_10:
        /*0028*/ 	.word	0x00000030


	//----- nvinfo : EIATTR_VRC_CTA_INIT_COUNT
	.align		4
.L_11:
        /*002c*/ 	.byte	0x02, 0x4a
	.zero		1
	.zero		1


	//----- nvinfo : EIATTR_EXIT_INSTR_OFFSETS
	.align		4
        /*0030*/ 	.byte	0x04, 0x1c
        /*0032*/ 	.short	(.L_13 - .L_12)


	//   ....[0]....
.L_12:
        /*0034*/ 	.word	0x00000090


	//----- nvinfo : EIATTR_CBANK_PARAM_SIZE
	.align		4
.L_13:
        /*0038*/ 	.byte	0x03, 0x19
        /*003a*/ 	.short	0x0008


	//----- nvinfo : EIATTR_PARAM_CBANK
	.align		4
        /*003c*/ 	.byte	0x04, 0x0a
        /*003e*/ 	.short	(.L_15 - .L_14)
	.align		4
.L_14:
        /*0040*/ 	.word	index@(.nv.constant0._Z11lots_o_incsPi)
        /*0044*/ 	.short	0x0380
        /*0046*/ 	.short	0x0008


	//----- nvinfo : EIATTR_SW_WAR
	.align		4
.L_15:
        /*0048*/ 	.byte	0x04, 0x36
        /*004a*/ 	.short	(.L_17 - .L_16)
.L_16:
        /*004c*/ 	.word	0x00000008
.L_17:


//--------------------- .nv.callgraph             --------------------------
	.section	.nv.callgraph,"",@"SHT_CUDA_CALLGRAPH"
	.align	4
	.sectionentsize	8
	.align		4
        /*0000*/ 	.word	0x00000000
	.align		4
        /*0004*/ 	.word	0xffffffff
	.align		4
        /*0008*/ 	.word	0x00000000
	.align		4
        /*000c*/ 	.word	0xfffffffe
	.align		4
        /*0010*/ 	.word	0x00000000
	.align		4
        /*0014*/ 	.word	0xfffffffd
	.align		4
        /*0018*/ 	.word	0x00000000
	.align		4
        /*001c*/ 	.word	0xfffffffc


//--------------------- .text._Z11lots_o_incsPi   --------------------------
	.section	.text._Z11lots_o_incsPi,"ax",@progbits
	.align	128
        .global         _Z11lots_o_incsPi
        .type           _Z11lots_o_incsPi,@function
        .size           _Z11lots_o_incsPi,(.L_x_1 - _Z11lots_o_incsPi)
        .other          _Z11lots_o_incsPi,@"STO_CUDA_ENTRY STV_DEFAULT"
_Z11lots_o_incsPi:
.text._Z11lots_o_incsPi:
[----:B------:R-:W-:Y:S01]  /*0000*/  LDC R1, c[0x0][0x37c] ;  /* 0x0000df00ff017b82 */ /* 0x000fe20000000800 */
[----:B------:R-:W0:Y:S07]  /*0010*/  S2R R0, SR_LANEID ;  /* 0x0000000000007919 */ /* 0x000e2e0000000000 */
[----:B------:R-:W1:Y:S01]  /*0020*/  LDC.64 R2, c[0x0][0x380] ;  /* 0x0000e000ff027b82 */ /* 0x000e620000000a00 */
[----:B------:R-:W-:Y:S01]  /*0030*/  VOTEU.ANY UR6, UPT, PT ;  /* 0x0000000000067886 */ /* 0x000fe200038e0100 */
[----:B------:R-:W1:Y:S01]  /*0040*/  LDCU.64 UR4, c[0x0][0x358] ;  /* 0x00006b00ff0477ac */ /* 0x000e620008000a00 */
[----:B------:R-:W1:Y:S01]  /*0050*/  POPC R5, UR6 ;  /* 0x0000000600057d09 */ /* 0x000e620008000000 */
[----:B------:R-:W-:-:S06]  /*0060*/  UFLO.U32 UR7, UR6 ;  /* 0x00000006000772bd */ /* 0x000fcc00080e0000 */
[----:B0-----:R-:W-:-:S13]  /*0070*/  ISETP.EQ.U32.AND P0, PT, R0, UR7, PT ;  /* 0x0000000700007c0c */ /* 0x001fda000bf02070 */
[----:B-1----:R-:W-:Y:S01]  /*0080*/  @P0 REDG.E.ADD.STRONG.GPU desc[UR4][R2.64], R5 ;  /* 0x000000050200098e */ /* 0x002fe2000c12e104 */
[----:B------:R-:W-:Y:S05]  /*0090*/  EXIT ;  /* 0x000000000000794d */ /* 0x000fea0003800000 */
.L_x_0:
[----:B------:R-:W-:-:S00]  /*00a0*/  BRA `(.L_x_0) ;  /* 0xfffffffc00fc7947 */ /* 0x000fc0000383ffff */
[----:B------:R-:W-:-:S00]  /*00b0*/  NOP ;  /* 0x0000000000007918 */ /* 0x000fc00000000000 */
        /* <DEDUP_REMOVED lines=12> */
.L_x_1:


//--------------------- .nv.shared.reserved.0     --------------------------
	.section	.nv.shared.reserved.0,"aw",@nobits
	.weak		__nv_reservedSMEM_offset_0_alias
	.size		__nv_reservedSMEM_offset_0_alias, 0, 64
	.other		__nv_reservedSMEM_offset_0_alias,@"STO_CUDA_RESERVED_SHARED STV_DEFAULT"
__nv_reservedSMEM_offset_0_alias:
	.zero		0
	.zero		64


//--------------------- .nv.constant0._Z11lots_o_incsPi --------------------------
	.section	.nv.constant0._Z11lots_o_incsPi,"a",@progbits
	.sectionflags	@""
	.align	4
.nv.constant0._Z11lots_o_incsPi:
	.zero		904


//--------------------- SYMBOLS --------------------------

	.type		.nv.reservedSmem.offset0,@object
	.size		.nv.reservedSmem.offset0,0x4
